//
// Generated by NVIDIA NVVM Compiler
//
// Compiler Build ID: CL-36424714
// Cuda compilation tools, release 13.0, V13.0.88
// Based on NVVM 20.0.0
//

.version 9.0
.target sm_100
.address_size 64

	// .globl	_Z6kernelPf
// _ZZ6reducePiS_E5sData has been demoted

.visible .entry _Z6kernelPf(
	.param .u64 .ptr .align 1 _Z6kernelPf_param_0
)
{
	.reg .b32 	%r<2>;
	.reg .b32 	%f<4>;
	.reg .b64 	%rd<5>;

	ld.param.u64 	%rd1, [_Z6kernelPf_param_0];
	cvta.to.global.u64 	%rd2, %rd1;
	mov.u32 	%r1, %tid.x;
	mul.wide.u32 	%rd3, %r1, 4;
	add.s64 	%rd4, %rd2, %rd3;
	ld.global.f32 	%f1, [%rd4];
	cvt.rn.f32.u32 	%f2, %r1;
	add.f32 	%f3, %f1, %f2;
	st.global.f32 	[%rd4], %f3;
	ret;

}
	// .globl	_Z3addPiS_S_i
.visible .entry _Z3addPiS_S_i(
	.param .u64 .ptr .align 1 _Z3addPiS_S_i_param_0,
	.param .u64 .ptr .align 1 _Z3addPiS_S_i_param_1,
	.param .u64 .ptr .align 1 _Z3addPiS_S_i_param_2,
	.param .u32 _Z3addPiS_S_i_param_3
)
{
	.reg .b32 	%r<5>;
	.reg .b64 	%rd<11>;

	ld.param.u64 	%rd1, [_Z3addPiS_S_i_param_0];
	ld.param.u64 	%rd2, [_Z3addPiS_S_i_param_1];
	ld.param.u64 	%rd3, [_Z3addPiS_S_i_param_2];
	cvta.to.global.u64 	%rd4, %rd3;
	cvta.to.global.u64 	%rd5, %rd2;
	cvta.to.global.u64 	%rd6, %rd1;
	mov.u32 	%r1, %tid.x;
	mul.wide.u32 	%rd7, %r1, 4;
	add.s64 	%rd8, %rd6, %rd7;
	ld.global.u32 	%r2, [%rd8];
	add.s64 	%rd9, %rd5, %rd7;
	ld.global.u32 	%r3, [%rd9];
	add.s32 	%r4, %r3, %r2;
	add.s64 	%rd10, %rd4, %rd7;
	st.global.u32 	[%rd10], %r4;
	ret;

}
	// .globl	_Z6reducePiS_
.visible .entry _Z6reducePiS_(
	.param .u64 .ptr .align 1 _Z6reducePiS__param_0,
	.param .u64 .ptr .align 1 _Z6reducePiS__param_1
)
{
	.reg .pred 	%p<6>;
	.reg .b32 	%r<19>;
	.reg .b64 	%rd<7>;
	// demoted variable
	.shared .align 4 .b8 _ZZ6reducePiS_E5sData[64];
	ld.param.u64 	%rd2, [_Z6reducePiS__param_0];
	ld.param.u64 	%rd1, [_Z6reducePiS__param_1];
	cvta.to.global.u64 	%rd3, %rd2;
	mov.u32 	%r1, %tid.x;
	mul.wide.u32 	%rd4, %r1, 4;
	add.s64 	%rd5, %rd3, %rd4;
	ld.global.u32 	%r3, [%rd5];
	shl.b32 	%r4, %r1, 2;
	mov.u32 	%r5, _ZZ6reducePiS_E5sData;
	add.s32 	%r2, %r5, %r4;
	st.shared.u32 	[%r2], %r3;
	bar.sync 	0;
	setp.gt.u32 	%p1, %r1, 7;
	@%p1 bra 	$L__BB2_2;
	ld.shared.u32 	%r6, [%r2];
	ld.shared.u32 	%r7, [%r2+32];
	add.s32 	%r8, %r7, %r6;
	st.shared.u32 	[%r2], %r8;
$L__BB2_2:
	bar.sync 	0;
	setp.gt.u32 	%p2, %r1, 3;
	@%p2 bra 	$L__BB2_4;
	ld.shared.u32 	%r9, [%r2];
	ld.shared.u32 	%r10, [%r2+16];
	add.s32 	%r11, %r10, %r9;
	st.shared.u32 	[%r2], %r11;
$L__BB2_4:
	bar.sync 	0;
	setp.gt.u32 	%p3, %r1, 1;
	@%p3 bra 	$L__BB2_6;
	ld.shared.u32 	%r12, [%r2];
	ld.shared.u32 	%r13, [%r2+8];
	add.s32 	%r14, %r13, %r12;
	st.shared.u32 	[%r2], %r14;
$L__BB2_6:
	bar.sync 	0;
	setp.ne.s32 	%p4, %r1, 0;
	@%p4 bra 	$L__BB2_8;
	ld.shared.u32 	%r15, [%r2];
	ld.shared.u32 	%r16, [_ZZ6reducePiS_E5sData+4];
	add.s32 	%r17, %r16, %r15;
	st.shared.u32 	[%r2], %r17;
$L__BB2_8:
	setp.ne.s32 	%p5, %r1, 0;
	bar.sync 	0;
	bar.sync 	0;
	@%p5 bra 	$L__BB2_10;
	ld.shared.u32 	%r18, [_ZZ6reducePiS_E5sData];
	cvta.to.global.u64 	%rd6, %rd1;
	st.global.u32 	[%rd6], %r18;
$L__BB2_10:
	ret;

}


// ===== COMPILED SASS (sm_100) =====

	.target	sm_100

	.elftype	@"ET_EXEC"


//--------------------- .note.nv.tkinfo           --------------------------
	.section	.note.nv.tkinfo,"",@"SHT_NOTE"
	.sectionflags	@"SHF_NOTE_NV_TKINFO"
	.tkinfo
        /*0018*/ 	.word	0x00000002
        /*0030*/ 	.string	""
        /*0030*/ 	.string	"ptxas"
        /*0030*/ 	.string	"Cuda compilation tools, release 13.0, V13.0.88"
        /*0030*/ 	.string	"Build cuda_13.0.r13.0/compiler.36424714_0"
        /*0030*/ 	.string	"-arch sm_100 -m 64 "



//--------------------- .note.nv.cuinfo           --------------------------
	.section	.note.nv.cuinfo,"",@"SHT_NOTE"
	.sectionflags	@"SHF_NOTE_NV_CUINFO"
        /*0018*/ 	.short	0x0002
        /*001a*/ 	.short	0x0064
        /*001c*/ 	.short	0x0082
	.zero		2


//--------------------- .nv.info                  --------------------------
	.section	.nv.info,"",@"SHT_CUDA_INFO"
	.align	4


	//----- nvinfo : EIATTR_REGCOUNT
	.align		4
        /*0000*/ 	.byte	0x04, 0x2f
        /*0002*/ 	.short	(.L_1 - .L_0)
	.align		4
.L_0:
        /*0004*/ 	.word	index@(_Z6kernelPf)
        /*0008*/ 	.word	0x00000008


	//----- nvinfo : EIATTR_FRAME_SIZE
	.align		4
.L_1:
        /*000c*/ 	.byte	0x04, 0x11
        /*000e*/ 	.short	(.L_3 - .L_2)
	.align		4
.L_2:
        /*0010*/ 	.word	index@(_Z6kernelPf)
        /*0014*/ 	.word	0x00000000


	//----- nvinfo : EIATTR_REGCOUNT
	.align		4
.L_3:
        /*0018*/ 	.byte	0x04, 0x2f
        /*001a*/ 	.short	(.L_5 - .L_4)
	.align		4
.L_4:
        /*001c*/ 	.word	index@(_Z3addPiS_S_i)
        /*0020*/ 	.word	0x0000000c


	//----- nvinfo : EIATTR_FRAME_SIZE
	.align		4
.L_5:
        /*0024*/ 	.byte	0x04, 0x11
        /*0026*/ 	.short	(.L_7 - .L_6)
	.align		4
.L_6:
        /*0028*/ 	.word	index@(_Z3addPiS_S_i)
        /*002c*/ 	.word	0x00000000


	//----- nvinfo : EIATTR_REGCOUNT
	.align		4
.L_7:
        /*0030*/ 	.byte	0x04, 0x2f
        /*0032*/ 	.short	(.L_9 - .L_8)
	.align		4
.L_8:
        /*0034*/ 	.word	index@(_Z6reducePiS_)
        /*0038*/ 	.word	0x0000000c


	//----- nvinfo : EIATTR_FRAME_SIZE
	.align		4
.L_9:
        /*003c*/ 	.byte	0x04, 0x11
        /*003e*/ 	.short	(.L_11 - .L_10)
	.align		4
.L_10:
        /*0040*/ 	.word	index@(_Z6reducePiS_)
        /*0044*/ 	.word	0x00000000


	//----- nvinfo : EIATTR_MIN_STACK_SIZE
	.align		4
.L_11:
        /*0048*/ 	.byte	0x04, 0x12
        /*004a*/ 	.short	(.L_13 - .L_12)
	.align		4
.L_12:
        /*004c*/ 	.word	index@(_Z6reducePiS_)
        /*0050*/ 	.word	0x00000000


	//----- nvinfo : EIATTR_MIN_STACK_SIZE
	.align		4
.L_13:
        /*0054*/ 	.byte	0x04, 0x12
        /*0056*/ 	.short	(.L_15 - .L_14)
	.align		4
.L_14:
        /*0058*/ 	.word	index@(_Z3addPiS_S_i)
        /*005c*/ 	.word	0x00000000


	//----- nvinfo : EIATTR_MIN_STACK_SIZE
	.align		4
.L_15:
        /*0060*/ 	.byte	0x04, 0x12
        /*0062*/ 	.short	(.L_17 - .L_16)
	.align		4
.L_16:
        /*0064*/ 	.word	index@(_Z6kernelPf)
        /*0068*/ 	.word	0x00000000
.L_17:


//--------------------- .nv.compat                --------------------------
	.section	.nv.compat,"",@"SHT_CUDA_COMPAT_INFO"
	.align	4
        /*0000*/ 	.byte	0x02, 0x09, 0x00, 0x00, 0x02, 0x02, 0x01, 0x00, 0x02, 0x05, 0x05, 0x00, 0x03, 0x07, 0x01, 0x01
        /*0010*/ 	.byte	0x02, 0x03, 0x00, 0x00, 0x02, 0x06, 0x01, 0x00, 0x04, 0x0b, 0x08, 0x00, 0x09, 0x00, 0x00, 0x00
        /*0020*/ 	.byte	0x00, 0x00, 0x00, 0x00


//--------------------- .nv.info._Z6reducePiS_    --------------------------
	.section	.nv.info._Z6reducePiS_,"",@"SHT_CUDA_INFO"
	.sectionflags	@""
	.align	4


	//----- nvinfo : EIATTR_CUDA_API_VERSION
	.align		4
        /*0000*/ 	.byte	0x04, 0x37
        /*0002*/ 	.short	(.L_19 - .L_18)
.L_18:
        /*0004*/ 	.word	0x00000082


	//----- nvinfo : EIATTR_KPARAM_INFO
	.align		4
.L_19:
        /*0008*/ 	.byte	0x04, 0x17
        /*000a*/ 	.short	(.L_21 - .L_20)
.L_20:
        /*000c*/ 	.word	0x00000000
        /*0010*/ 	.short	0x0001
        /*0012*/ 	.short	0x0008
        /*0014*/ 	.byte	0x00, 0xf5, 0x21, 0x00


	//----- nvinfo : EIATTR_KPARAM_INFO
	.align		4
.L_21:
        /*0018*/ 	.byte	0x04, 0x17
        /*001a*/ 	.short	(.L_23 - .L_22)
.L_22:
        /*001c*/ 	.word	0x00000000
        /*0020*/ 	.short	0x0000
        /*0022*/ 	.short	0x0000
        /*0024*/ 	.byte	0x00, 0xf5, 0x21, 0x00


	//----- nvinfo : EIATTR_SPARSE_MMA_MASK
	.align		4
.L_23:
        /*0028*/ 	.byte	0x03, 0x50
        /*002a*/ 	.short	0x0000


	//----- nvinfo : EIATTR_MAXREG_COUNT
	.align		4
        /*002c*/ 	.byte	0x03, 0x1b
        /*002e*/ 	.short	0x00ff


	//----- nvinfo : EIATTR_NUM_BARRIERS
	.align		4
        /*0030*/ 	.byte	0x02, 0x4c
        /*0032*/ 	.byte	0x01
	.zero		1


	//----- nvinfo : EIATTR_MERCURY_ISA_VERSION
	.align		4
        /*0034*/ 	.byte	0x03, 0x5f
        /*0036*/ 	.short	0x0101


	//----- nvinfo : EIATTR_VRC_CTA_INIT_COUNT
	.align		4
        /*0038*/ 	.byte	0x02, 0x4a
	.zero		1
	.zero		1


	//----- nvinfo : EIATTR_EXIT_INSTR_OFFSETS
	.align		4
        /*003c*/ 	.byte	0x04, 0x1c
        /*003e*/ 	.short	(.L_25 - .L_24)


	//   ....[0]....
.L_24:
        /*0040*/ 	.word	0x00000250


	//   ....[1]....
        /*0044*/ 	.word	0x00000290


	//----- nvinfo : EIATTR_CBANK_PARAM_SIZE
	.align		4
.L_25:
        /*0048*/ 	.byte	0x03, 0x19
        /*004a*/ 	.short	0x0010


	//----- nvinfo : EIATTR_PARAM_CBANK
	.align		4
        /*004c*/ 	.byte	0x04, 0x0a
        /*004e*/ 	.short	(.L_27 - .L_26)
	.align		4
.L_26:
        /*0050*/ 	.word	index@(.nv.constant0._Z6reducePiS_)
        /*0054*/ 	.short	0x0380
        /*0056*/ 	.short	0x0010


	//----- nvinfo : EIATTR_SW_WAR
	.align		4
.L_27:
        /*0058*/ 	.byte	0x04, 0x36
        /*005a*/ 	.short	(.L_29 - .L_28)
.L_28:
        /*005c*/ 	.word	0x00000008
.L_29:


//--------------------- .nv.info._Z3addPiS_S_i    --------------------------
	.section	.nv.info._Z3addPiS_S_i,"",@"SHT_CUDA_INFO"
	.sectionflags	@""
	.align	4


	//----- nvinfo : EIATTR_CUDA_API_VERSION
	.align		4
        /*0000*/ 	.byte	0x04, 0x37
        /*0002*/ 	.short	(.L_31 - .L_30)
.L_30:
        /*0004*/ 	.word	0x00000082


	//----- nvinfo : EIATTR_KPARAM_INFO
	.align		4
.L_31:
        /*0008*/ 	.byte	0x04, 0x17
        /*000a*/ 	.short	(.L_33 - .L_32)
.L_32:
        /*000c*/ 	.word	0x00000000
        /*0010*/ 	.short	0x0003
        /*0012*/ 	.short	0x0018
        /*0014*/ 	.byte	0x00, 0xf0, 0x11, 0x00


	//----- nvinfo : EIATTR_KPARAM_INFO
	.align		4
.L_33:
        /*0018*/ 	.byte	0x04, 0x17
        /*001a*/ 	.short	(.L_35 - .L_34)
.L_34:
        /*001c*/ 	.word	0x00000000
        /*0020*/ 	.short	0x0002
        /*0022*/ 	.short	0x0010
        /*0024*/ 	.byte	0x00, 0xf5, 0x21, 0x00


	//----- nvinfo : EIATTR_KPARAM_INFO
	.align		4
.L_35:
        /*0028*/ 	.byte	0x04, 0x17
        /*002a*/ 	.short	(.L_37 - .L_36)
.L_36:
        /*002c*/ 	.word	0x00000000
        /*0030*/ 	.short	0x0001
        /*0032*/ 	.short	0x0008
        /*0034*/ 	.byte	0x00, 0xf5, 0x21, 0x00


	//----- nvinfo : EIATTR_KPARAM_INFO
	.align		4
.L_37:
        /*0038*/ 	.byte	0x04, 0x17
        /*003a*/ 	.short	(.L_39 - .L_38)
.L_38:
        /*003c*/ 	.word	0x00000000
        /*0040*/ 	.short	0x0000
        /*0042*/ 	.short	0x0000
        /*0044*/ 	.byte	0x00, 0xf5, 0x21, 0x00


	//----- nvinfo : EIATTR_SPARSE_MMA_MASK
	.align		4
.L_39:
        /*0048*/ 	.byte	0x03, 0x50
        /*004a*/ 	.short	0x0000


	//----- nvinfo : EIATTR_MAXREG_COUNT
	.align		4
        /*004c*/ 	.byte	0x03, 0x1b
        /*004e*/ 	.short	0x00ff


	//----- nvinfo : EIATTR_MERCURY_ISA_VERSION
	.align		4
        /*0050*/ 	.byte	0x03, 0x5f
        /*0052*/ 	.short	0x0101


	//----- nvinfo : EIATTR_VRC_CTA_INIT_COUNT
	.align		4
        /*0054*/ 	.byte	0x02, 0x4a
	.zero		1
	.zero		1


	//----- nvinfo : EIATTR_EXIT_INSTR_OFFSETS
	.align		4
        /*0058*/ 	.byte	0x04, 0x1c
        /*005a*/ 	.short	(.L_41 - .L_40)


	//   ....[0]....
.L_40:
        /*005c*/ 	.word	0x000000d0


	//----- nvinfo : EIATTR_CBANK_PARAM_SIZE
	.align		4
.L_41:
        /*0060*/ 	.byte	0x03, 0x19
        /*0062*/ 	.short	0x001c


	//----- nvinfo : EIATTR_PARAM_CBANK
	.align		4
        /*0064*/ 	.byte	0x04, 0x0a
        /*0066*/ 	.short	(.L_43 - .L_42)
	.align		4
.L_42:
        /*0068*/ 	.word	index@(.nv.constant0._Z3addPiS_S_i)
        /*006c*/ 	.short	0x0380
        /*006e*/ 	.short	0x001c


	//----- nvinfo : EIATTR_SW_WAR
	.align		4
.L_43:
        /*0070*/ 	.byte	0x04, 0x36
        /*0072*/ 	.short	(.L_45 - .L_44)
.L_44:
        /*0074*/ 	.word	0x00000008
.L_45:


//--------------------- .nv.info._Z6kernelPf      --------------------------
	.section	.nv.info._Z6kernelPf,"",@"SHT_CUDA_INFO"
	.sectionflags	@""
	.align	4


	//----- nvinfo : EIATTR_CUDA_API_VERSION
	.align		4
        /*0000*/ 	.byte	0x04, 0x37
        /*0002*/ 	.short	(.L_47 - .L_46)
.L_46:
        /*0004*/ 	.word	0x00000082


	//----- nvinfo : EIATTR_KPARAM_INFO
	.align		4
.L_47:
        /*0008*/ 	.byte	0x04, 0x17
        /*000a*/ 	.short	(.L_49 - .L_48)
.L_48:
        /*000c*/ 	.word	0x00000000
        /*0010*/ 	.short	0x0000
        /*0012*/ 	.short	0x0000
        /*0014*/ 	.byte	0x00, 0xf5, 0x21, 0x00


	//----- nvinfo : EIATTR_SPARSE_MMA_MASK
	.align		4
.L_49:
        /*0018*/ 	.byte	0x03, 0x50
        /*001a*/ 	.short	0x0000


	//----- nvinfo : EIATTR_MAXREG_COUNT
	.align		4
        /*001c*/ 	.byte	0x03, 0x1b
        /*001e*/ 	.short	0x00ff


	//----- nvinfo : EIATTR_MERCURY_ISA_VERSION
	.align		4
        /*0020*/ 	.byte	0x03, 0x5f
        /*0022*/ 	.short	0x0101


	//----- nvinfo : EIATTR_VRC_CTA_INIT_COUNT
	.align		4
        /*0024*/ 	.byte	0x02, 0x4a
	.zero		1
	.zero		1


	//----- nvinfo : EIATTR_EXIT_INSTR_OFFSETS
	.align		4
        /*0028*/ 	.byte	0x04, 0x1c
        /*002a*/ 	.short	(.L_51 - .L_50)


	//   ....[0]....
.L_50:
        /*002c*/ 	.word	0x00000090


	//----- nvinfo : EIATTR_CBANK_PARAM_SIZE
	.align		4
.L_51:
        /*0030*/ 	.byte	0x03, 0x19
        /*0032*/ 	.short	0x0008


	//----- nvinfo : EIATTR_PARAM_CBANK
	.align		4
        /*0034*/ 	.byte	0x04, 0x0a
        /*0036*/ 	.short	(.L_53 - .L_52)
	.align		4
.L_52:
        /*0038*/ 	.word	index@(.nv.constant0._Z6kernelPf)
        /*003c*/ 	.short	0x0380
        /*003e*/ 	.short	0x0008


	//----- nvinfo : EIATTR_SW_WAR
	.align		4
.L_53:
        /*0040*/ 	.byte	0x04, 0x36
        /*0042*/ 	.short	(.L_55 - .L_54)
.L_54:
        /*0044*/ 	.word	0x00000008
.L_55:


//--------------------- .nv.callgraph             --------------------------
	.section	.nv.callgraph,"",@"SHT_CUDA_CALLGRAPH"
	.align	4
	.sectionentsize	8
	.align		4
        /*0000*/ 	.word	0x00000000
	.align		4
        /*0004*/ 	.word	0xffffffff
	.align		4
        /*0008*/ 	.word	0x00000000
	.align		4
        /*000c*/ 	.word	0xfffffffe
	.align		4
        /*0010*/ 	.word	0x00000000
	.align		4
        /*0014*/ 	.word	0xfffffffd
	.align		4
        /*0018*/ 	.word	0x00000000
	.align		4
        /*001c*/ 	.word	0xfffffffc


//--------------------- .text._Z6reducePiS_       --------------------------
	.section	.text._Z6reducePiS_,"ax",@progbits
	.align	128
        .global         _Z6reducePiS_
        .type           _Z6reducePiS_,@function
        .size           _Z6reducePiS_,(.L_x_3 - _Z6reducePiS_)
        .other          _Z6reducePiS_,@"STO_CUDA_ENTRY STV_DEFAULT"
_Z6reducePiS_:
.text._Z6reducePiS_:
[----:B------:R-:W-:Y:S01]  /*0000*/  LDC R1, c[0x0][0x37c] ;  /* 0x0000df00ff017b82 */ /* 0x000fe20000000800 */
[----:B------:R-:W0:Y:S07]  /*0010*/  S2R R9, SR_TID.X ;  /* 0x0000000000097919 */ /* 0x000e2e0000002100 */
[----:B------:R-:W0:Y:S01]  /*0020*/  LDC.64 R2, c[0x0][0x380] ;  /* 0x0000e000ff027b82 */ /* 0x000e220000000a00 */
[----:B------:R-:W1:Y:S01]  /*0030*/  LDCU.64 UR6, c[0x0][0x358] ;  /* 0x00006b00ff0677ac */ /* 0x000e620008000a00 */
[----:B0-----:R-:W-:-:S06]  /*0040*/  IMAD.WIDE.U32 R2, R9, 0x4, R2 ;  /* 0x0000000409027825 */ /* 0x001fcc00078e0002 */
[----:B-1----:R-:W2:Y:S01]  /*0050*/  LDG.E R2, desc[UR6][R2.64] ;  /* 0x0000000602027981 */ /* 0x002ea2000c1e1900 */
[----:B------:R-:W0:Y:S01]  /*0060*/  S2UR UR5, SR_CgaCtaId ;  /* 0x00000000000579c3 */ /* 0x000e220000008800 */
[----:B------:R-:W-:Y:S01]  /*0070*/  UMOV UR4, 0x400 ;  /* 0x0000040000047882 */ /* 0x000fe20000000000 */
[C---:B------:R-:W-:Y:S02]  /*0080*/  ISETP.GT.U32.AND P1, PT, R9.reuse, 0x7, PT ;  /* 0x000000070900780c */ /* 0x040fe40003f24070 */
[----:B------:R-:W-:Y:S01]  /*0090*/  ISETP.GT.U32.AND P0, PT, R9, 0x3, PT ;  /* 0x000000030900780c */ /* 0x000fe20003f04070 */
[----:B0-----:R-:W-:-:S06]  /*00a0*/  ULEA UR4, UR5, UR4, 0x18 ;  /* 0x0000000405047291 */ /* 0x001fcc000f8ec0ff */
[----:B------:R-:W-:-:S05]  /*00b0*/  LEA R5, R9, UR4, 0x2 ;  /* 0x0000000409057c11 */ /* 0x000fca000f8e10ff */
[----:B--2---:R-:W-:Y:S01]  /*00c0*/  STS [R5], R2 ;  /* 0x0000000205007388 */ /* 0x004fe20000000800 */
[----:B------:R-:W-:Y:S06]  /*00d0*/  BAR.SYNC.DEFER_BLOCKING 0x0 ;  /* 0x0000000000007b1d */ /* 0x000fec0000010000 */
[----:B------:R-:W-:Y:S04]  /*00e0*/  @!P1 LDS R0, [R5] ;  /* 0x0000000005009984 */ /* 0x000fe80000000800 */
[----:B------:R-:W0:Y:S02]  /*00f0*/  @!P1 LDS R7, [R5+0x20] ;  /* 0x0000200005079984 */ /* 0x000e240000000800 */
[----:B0-----:R-:W-:-:S05]  /*0100*/  @!P1 IMAD.IADD R0, R0, 0x1, R7 ;  /* 0x0000000100009824 */ /* 0x001fca00078e0207 */
[----:B------:R-:W-:Y:S01]  /*0110*/  @!P1 STS [R5], R0 ;  /* 0x0000000005009388 */ /* 0x000fe20000000800 */
[----:B------:R-:W-:Y:S01]  /*0120*/  BAR.SYNC.DEFER_BLOCKING 0x0 ;  /* 0x0000000000007b1d */ /* 0x000fe20000010000 */
[----:B------:R-:W-:-:S05]  /*0130*/  ISETP.GT.U32.AND P1, PT, R9, 0x1, PT ;  /* 0x000000010900780c */ /* 0x000fca0003f24070 */
[----:B------:R-:W-:Y:S04]  /*0140*/  @!P0 LDS R3, [R5] ;  /* 0x0000000005038984 */ /* 0x000fe80000000800 */
[----:B------:R-:W0:Y:S02]  /*0150*/  @!P0 LDS R4, [R5+0x10] ;  /* 0x0000100005048984 */ /* 0x000e240000000800 */
[----:B0-----:R-:W-:-:S05]  /*0160*/  @!P0 IMAD.IADD R4, R3, 0x1, R4 ;  /* 0x0000000103048824 */ /* 0x001fca00078e0204 */
[----:B------:R-:W-:Y:S01]  /*0170*/  @!P0 STS [R5], R4 ;  /* 0x0000000405008388 */ /* 0x000fe20000000800 */
[----:B------:R-:W-:Y:S01]  /*0180*/  BAR.SYNC.DEFER_BLOCKING 0x0 ;  /* 0x0000000000007b1d */ /* 0x000fe20000010000 */
[----:B------:R-:W-:-:S05]  /*0190*/  ISETP.NE.AND P0, PT, R9, RZ, PT ;  /* 0x000000ff0900720c */ /* 0x000fca0003f05270 */
[----:B------:R-:W-:Y:S04]  /*01a0*/  @!P1 LDS R2, [R5] ;  /* 0x0000000005029984 */ /* 0x000fe80000000800 */
[----:B------:R-:W0:Y:S02]  /*01b0*/  @!P1 LDS R3, [R5+0x8] ;  /* 0x0000080005039984 */ /* 0x000e240000000800 */
[----:B0-----:R-:W-:-:S05]  /*01c0*/  @!P1 IMAD.IADD R2, R2, 0x1, R3 ;  /* 0x0000000102029824 */ /* 0x001fca00078e0203 */
[----:B------:R-:W-:Y:S01]  /*01d0*/  @!P1 STS [R5], R2 ;  /* 0x0000000205009388 */ /* 0x000fe20000000800 */
[----:B------:R-:W-:Y:S06]  /*01e0*/  BAR.SYNC.DEFER_BLOCKING 0x0 ;  /* 0x0000000000007b1d */ /* 0x000fec0000010000 */
[----:B------:R-:W-:Y:S04]  /*01f0*/  @!P0 LDS R0, [R5] ;  /* 0x0000000005008984 */ /* 0x000fe80000000800 */
[----:B------:R-:W0:Y:S02]  /*0200*/  @!P0 LDS R3, [UR4+0x4] ;  /* 0x00000404ff038984 */ /* 0x000e240008000800 */
[----:B0-----:R-:W-:-:S05]  /*0210*/  @!P0 IMAD.IADD R0, R0, 0x1, R3 ;  /* 0x0000000100008824 */ /* 0x001fca00078e0203 */
[----:B------:R0:W-:Y:S01]  /*0220*/  @!P0 STS [R5], R0 ;  /* 0x0000000005008388 */ /* 0x0001e20000000800 */
[----:B------:R-:W-:Y:S08]  /*0230*/  BAR.SYNC.DEFER_BLOCKING 0x0 ;  /* 0x0000000000007b1d */ /* 0x000ff00000010000 */
[----:B------:R-:W-:Y:S06]  /*0240*/  BAR.SYNC.DEFER_BLOCKING 0x0 ;  /* 0x0000000000007b1d */ /* 0x000fec0000010000 */
[----:B0-----:R-:W-:Y:S05]  /*0250*/  @P0 EXIT ;  /* 0x000000000000094d */ /* 0x001fea0003800000 */
[----:B------:R-:W0:Y:S01]  /*0260*/  LDS R5, [UR4] ;  /* 0x00000004ff057984 */ /* 0x000e220008000800 */
[----:B------:R-:W0:Y:S03]  /*0270*/  LDC.64 R2, c[0x0][0x388] ;  /* 0x0000e200ff027b82 */ /* 0x000e260000000a00 */
[----:B0-----:R-:W-:Y:S01]  /*0280*/  STG.E desc[UR6][R2.64], R5 ;  /* 0x0000000502007986 */ /* 0x001fe2000c101906 */
[----:B------:R-:W-:Y:S05]  /*0290*/  EXIT ;  /* 0x000000000000794d */ /* 0x000fea0003800000 */
.L_x_0:
[----:B------:R-:W-:-:S00]  /*02a0*/  BRA `(.L_x_0) ;  /* 0xfffffffc00fc7947 */ /* 0x000fc0000383ffff */
[----:B------:R-:W-:-:S00]  /*02b0*/  NOP ;  /* 0x0000000000007918 */ /* 0x000fc00000000000 */
        /* <DEDUP_REMOVED lines=12> */
.L_x_3:


//--------------------- .text._Z3addPiS_S_i       --------------------------
	.section	.text._Z3addPiS_S_i,"ax",@progbits
	.align	128
        .global         _Z3addPiS_S_i
        .type           _Z3addPiS_S_i,@function
        .size           _Z3addPiS_S_i,(.L_x_4 - _Z3addPiS_S_i)
        .other          _Z3addPiS_S_i,@"STO_CUDA_ENTRY STV_DEFAULT"
_Z3addPiS_S_i:
.text._Z3addPiS_S_i:
[----:B------:R-:W-:Y:S01]  /*0000*/  LDC R1, c[0x0][0x37c] ;  /* 0x0000df00ff017b82 */ /* 0x000fe20000000800 */
[----:B------:R-:W0:Y:S07]  /*0010*/  S2R R9, SR_TID.X ;  /* 0x0000000000097919 */ /* 0x000e2e0000002100 */
[----:B------:R-:W0:Y:S01]  /*0020*/  LDC.64 R2, c[0x0][0x380] ;  /* 0x0000e000ff027b82 */ /* 0x000e220000000a00 */
[----:B------:R-:W1:Y:S07]  /*0030*/  LDCU.64 UR4, c[0x0][0x358] ;  /* 0x00006b00ff0477ac */ /* 0x000e6e0008000a00 */
[----:B------:R-:W2:Y:S08]  /*0040*/  LDC.64 R4, c[0x0][0x388] ;  /* 0x0000e200ff047b82 */ /* 0x000eb00000000a00 */
[----:B------:R-:W3:Y:S01]  /*0050*/  LDC.64 R6, c[0x0][0x390] ;  /* 0x0000e400ff067b82 */ /* 0x000ee20000000a00 */
[----:B0-----:R-:W-:-:S04]  /*0060*/  IMAD.WIDE.U32 R2, R9, 0x4, R2 ;  /* 0x0000000409027825 */ /* 0x001fc800078e0002 */
[C---:B--2---:R-:W-:Y:S02]  /*0070*/  IMAD.WIDE.U32 R4, R9.reuse, 0x4, R4 ;  /* 0x0000000409047825 */ /* 0x044fe400078e0004 */
[----:B-1----:R-:W2:Y:S04]  /*0080*/  LDG.E R2, desc[UR4][R2.64] ;  /* 0x0000000402027981 */ /* 0x002ea8000c1e1900 */
[----:B------:R-:W2:Y:S01]  /*0090*/  LDG.E R5, desc[UR4][R4.64] ;  /* 0x0000000404057981 */ /* 0x000ea2000c1e1900 */
[----:B---3--:R-:W-:Y:S01]  /*00a0*/  IMAD.WIDE.U32 R6, R9, 0x4, R6 ;  /* 0x0000000409067825 */ /* 0x008fe200078e0006 */
[----:B--2---:R-:W-:-:S05]  /*00b0*/  IADD3 R9, PT, PT, R2, R5, RZ ;  /* 0x0000000502097210 */ /* 0x004fca0007ffe0ff */
[----:B------:R-:W-:Y:S01]  /*00c0*/  STG.E desc[UR4][R6.64], R9 ;  /* 0x0000000906007986 */ /* 0x000fe2000c101904 */
[----:B------:R-:W-:Y:S05]  /*00d0*/  EXIT ;  /* 0x000000000000794d */ /* 0x000fea0003800000 */
.L_x_1:
        /* <DEDUP_REMOVED lines=10> */
.L_x_4:


//--------------------- .text._Z6kernelPf         --------------------------
	.section	.text._Z6kernelPf,"ax",@progbits
	.align	128
        .global         _Z6kernelPf
        .type           _Z6kernelPf,@function
        .size           _Z6kernelPf,(.L_x_5 - _Z6kernelPf)
        .other          _Z6kernelPf,@"STO_CUDA_ENTRY STV_DEFAULT"
_Z6kernelPf:
.text._Z6kernelPf:
[----:B------:R-:W-:Y:S01]  /*0000*/  LDC R1, c[0x0][0x37c] ;  /* 0x0000df00ff017b82 */ /* 0x000fe20000000800 */
[----:B------:R-:W0:Y:S07]  /*0010*/  S2R R5, SR_TID.X ;  /* 0x0000000000057919 */ /* 0x000e2e0000002100 */
[----:B------:R-:W0:Y:S01]  /*0020*/  LDC.64 R2, c[0x0][0x380] ;  /* 0x0000e000ff027b82 */ /* 0x000e220000000a00 */
[----:B------:R-:W1:Y:S01]  /*0030*/  LDCU.64 UR4, c[0x0][0x358] ;  /* 0x00006b00ff0477ac */ /* 0x000e620008000a00 */
[----:B0-----:R-:W-:-:S05]  /*0040*/  IMAD.WIDE.U32 R2, R5, 0x4, R2 ;  /* 0x0000000405027825 */ /* 0x001fca00078e0002 */
[----:B-1----:R-:W2:Y:S01]  /*0050*/  LDG.E R0, desc[UR4][R2.64] ;  /* 0x0000000402007981 */ /* 0x002ea2000c1e1900 */
[----:B------:R-:W-:-:S05]  /*0060*/  I2FP.F32.U32 R5, R5 ;  /* 0x0000000500057245 */ /* 0x000fca0000201000 */
[----:B--2---:R-:W-:-:S05]  /*0070*/  FADD R5, R0, R5 ;  /* 0x0000000500057221 */ /* 0x004fca0000000000 */
[----:B------:R-:W-:Y:S01]  /*0080*/  STG.E desc[UR4][R2.64], R5 ;  /* 0x0000000502007986 */ /* 0x000fe2000c101904 */
[----:B------:R-:W-:Y:S05]  /*0090*/  EXIT ;  /* 0x000000000000794d */ /* 0x000fea0003800000 */
.L_x_2:
        /* <DEDUP_REMOVED lines=14> */
.L_x_5:


//--------------------- .nv.shared._Z6reducePiS_  --------------------------
	.section	.nv.shared._Z6reducePiS_,"aw",@nobits
	.sectionflags	@""
	.align	4
.nv.shared._Z6reducePiS_:
	.zero		1088


//--------------------- .nv.shared.reserved.0     --------------------------
	.section	.nv.shared.reserved.0,"aw",@nobits
	.weak		__nv_reservedSMEM_offset_0_alias
	.size		__nv_reservedSMEM_offset_0_alias, 0, 64
	.other		__nv_reservedSMEM_offset_0_alias,@"STO_CUDA_RESERVED_SHARED STV_DEFAULT"
__nv_reservedSMEM_offset_0_alias:
	.zero		0
	.zero		64


//--------------------- .nv.constant0._Z6reducePiS_ --------------------------
	.section	.nv.constant0._Z6reducePiS_,"a",@progbits
	.sectionflags	@""
	.align	4
.nv.constant0._Z6reducePiS_:
	.zero		912


//--------------------- .nv.constant0._Z3addPiS_S_i --------------------------
	.section	.nv.constant0._Z3addPiS_S_i,"a",@progbits
	.sectionflags	@""
	.align	4
.nv.constant0._Z3addPiS_S_i:
	.zero		924


//--------------------- .nv.constant0._Z6kernelPf --------------------------
	.section	.nv.constant0._Z6kernelPf,"a",@progbits
	.sectionflags	@""
	.align	4
.nv.constant0._Z6kernelPf:
	.zero		904


//--------------------- SYMBOLS --------------------------

	.type		.nv.reservedSmem.offset0,@object
	.size		.nv.reservedSmem.offset0,0x4
	.type		.nv.reservedSmem.cap,@object
	.size		.nv.reservedSmem.cap,0x4
